//
// Generated by NVIDIA NVVM Compiler
//
// Compiler Build ID: CL-36424714
// Cuda compilation tools, release 13.0, V13.0.88
// Based on NVVM 20.0.0
//

.version 9.0
.target sm_100
.address_size 64

	// .globl	_Z7multAllPfS_
.extern .func  (.param .b64 func_retval0) malloc
(
	.param .b64 malloc_param_0
)
;
.extern .func free
(
	.param .b64 free_param_0
)
;

.visible .entry _Z7multAllPfS_(
	.param .u64 .ptr .align 1 _Z7multAllPfS__param_0,
	.param .u64 .ptr .align 1 _Z7multAllPfS__param_1
)
{
	.reg .pred 	%p<3>;
	.reg .b32 	%r<13>;
	.reg .b32 	%f<49>;
	.reg .b64 	%rd<11>;

	ld.param.u64 	%rd3, [_Z7multAllPfS__param_0];
	ld.param.u64 	%rd4, [_Z7multAllPfS__param_1];
	mov.u32 	%r6, %ctaid.x;
	mov.u32 	%r1, %ntid.x;
	mov.u32 	%r7, %tid.x;
	mad.lo.s32 	%r12, %r6, %r1, %r7;
	setp.gt.s32 	%p1, %r12, 1048575;
	@%p1 bra 	$L__BB0_3;
	mov.u32 	%r8, %nctaid.x;
	mul.lo.s32 	%r3, %r1, %r8;
	cvta.to.global.u64 	%rd1, %rd3;
	cvta.to.global.u64 	%rd2, %rd4;
$L__BB0_2:
	{ // callseq 0, 0
	.param .b64 param0;
	st.param.b64 	[param0], 16;
	.param .b64 retval0;
	call.uni (retval0), 
	malloc, 
	(
	param0
	);
	ld.param.b64 	%rd5, [retval0];
	} // callseq 0
	mov.b32 	%r9, 0;
	st.u32 	[%rd5], %r9;
	st.u32 	[%rd5+4], %r9;
	st.u32 	[%rd5+8], %r9;
	st.u32 	[%rd5+12], %r9;
	shl.b32 	%r10, %r12, 2;
	shl.b32 	%r11, %r12, 4;
	mul.wide.s32 	%rd7, %r10, 4;
	add.s64 	%rd8, %rd1, %rd7;
	ld.global.f32 	%f1, [%rd8];
	mul.wide.s32 	%rd9, %r11, 4;
	add.s64 	%rd10, %rd2, %rd9;
	ld.global.f32 	%f2, [%rd10];
	fma.rn.f32 	%f3, %f1, %f2, 0f00000000;
	st.f32 	[%rd5], %f3;
	ld.global.f32 	%f4, [%rd8+4];
	ld.global.f32 	%f5, [%rd10+16];
	fma.rn.f32 	%f6, %f4, %f5, %f3;
	st.f32 	[%rd5], %f6;
	ld.global.f32 	%f7, [%rd8+8];
	ld.global.f32 	%f8, [%rd10+32];
	fma.rn.f32 	%f9, %f7, %f8, %f6;
	st.f32 	[%rd5], %f9;
	ld.global.f32 	%f10, [%rd8+12];
	ld.global.f32 	%f11, [%rd10+48];
	fma.rn.f32 	%f12, %f10, %f11, %f9;
	st.f32 	[%rd5], %f12;
	ld.global.f32 	%f13, [%rd8];
	ld.global.f32 	%f14, [%rd10+4];
	fma.rn.f32 	%f15, %f13, %f14, 0f00000000;
	st.f32 	[%rd5+4], %f15;
	ld.global.f32 	%f16, [%rd8+4];
	ld.global.f32 	%f17, [%rd10+20];
	fma.rn.f32 	%f18, %f16, %f17, %f15;
	st.f32 	[%rd5+4], %f18;
	ld.global.f32 	%f19, [%rd8+8];
	ld.global.f32 	%f20, [%rd10+36];
	fma.rn.f32 	%f21, %f19, %f20, %f18;
	st.f32 	[%rd5+4], %f21;
	ld.global.f32 	%f22, [%rd8+12];
	ld.global.f32 	%f23, [%rd10+52];
	fma.rn.f32 	%f24, %f22, %f23, %f21;
	st.f32 	[%rd5+4], %f24;
	ld.global.f32 	%f25, [%rd8];
	ld.global.f32 	%f26, [%rd10+8];
	fma.rn.f32 	%f27, %f25, %f26, 0f00000000;
	st.f32 	[%rd5+8], %f27;
	ld.global.f32 	%f28, [%rd8+4];
	ld.global.f32 	%f29, [%rd10+24];
	fma.rn.f32 	%f30, %f28, %f29, %f27;
	st.f32 	[%rd5+8], %f30;
	ld.global.f32 	%f31, [%rd8+8];
	ld.global.f32 	%f32, [%rd10+40];
	fma.rn.f32 	%f33, %f31, %f32, %f30;
	st.f32 	[%rd5+8], %f33;
	ld.global.f32 	%f34, [%rd8+12];
	ld.global.f32 	%f35, [%rd10+56];
	fma.rn.f32 	%f36, %f34, %f35, %f33;
	st.f32 	[%rd5+8], %f36;
	ld.global.f32 	%f37, [%rd8];
	ld.global.f32 	%f38, [%rd10+12];
	fma.rn.f32 	%f39, %f37, %f38, 0f00000000;
	st.f32 	[%rd5+12], %f39;
	ld.global.f32 	%f40, [%rd8+4];
	ld.global.f32 	%f41, [%rd10+28];
	fma.rn.f32 	%f42, %f40, %f41, %f39;
	st.f32 	[%rd5+12], %f42;
	ld.global.f32 	%f43, [%rd8+8];
	ld.global.f32 	%f44, [%rd10+44];
	fma.rn.f32 	%f45, %f43, %f44, %f42;
	st.f32 	[%rd5+12], %f45;
	ld.global.f32 	%f46, [%rd8+12];
	ld.global.f32 	%f47, [%rd10+60];
	fma.rn.f32 	%f48, %f46, %f47, %f45;
	st.f32 	[%rd5+12], %f48;
	{ // callseq 1, 0
	.param .b64 param0;
	st.param.b64 	[param0], %rd5;
	call.uni 
	free, 
	(
	param0
	);
	} // callseq 1
	add.s32 	%r12, %r12, %r3;
	setp.lt.s32 	%p2, %r12, 1048576;
	@%p2 bra 	$L__BB0_2;
$L__BB0_3:
	ret;

}


// ===== COMPILED SASS (sm_100) =====

	.target	sm_100

	.elftype	@"ET_EXEC"


//--------------------- .note.nv.tkinfo           --------------------------
	.section	.note.nv.tkinfo,"",@"SHT_NOTE"
	.sectionflags	@"SHF_NOTE_NV_TKINFO"
	.tkinfo
        /*0018*/ 	.word	0x00000002
        /*0030*/ 	.string	""
        /*0030*/ 	.string	"ptxas"
        /*0030*/ 	.string	"Cuda compilation tools, release 13.0, V13.0.88"
        /*0030*/ 	.string	"Build cuda_13.0.r13.0/compiler.36424714_0"
        /*0030*/ 	.string	"-arch sm_100 -m 64 "



//--------------------- .note.nv.cuinfo           --------------------------
	.section	.note.nv.cuinfo,"",@"SHT_NOTE"
	.sectionflags	@"SHF_NOTE_NV_CUINFO"
        /*0018*/ 	.short	0x0002
        /*001a*/ 	.short	0x0064
        /*001c*/ 	.short	0x0082
	.zero		2


//--------------------- .nv.info                  --------------------------
	.section	.nv.info,"",@"SHT_CUDA_INFO"
	.align	4


	//----- nvinfo : EIATTR_REGCOUNT
	.align		4
        /*0000*/ 	.byte	0x04, 0x2f
        /*0002*/ 	.short	(.L_1 - .L_0)
	.align		4
.L_0:
        /*0004*/ 	.word	index@(_Z7multAllPfS_)
        /*0008*/ 	.word	0x0000001a


	//----- nvinfo : EIATTR_FRAME_SIZE
	.align		4
.L_1:
        /*000c*/ 	.byte	0x04, 0x11
        /*000e*/ 	.short	(.L_3 - .L_2)
	.align		4
.L_2:
        /*0010*/ 	.word	index@(_Z7multAllPfS_)
        /*0014*/ 	.word	0x00000000


	//----- nvinfo : EIATTR_MIN_STACK_SIZE
	.align		4
.L_3:
        /*0018*/ 	.byte	0x04, 0x12
        /*001a*/ 	.short	(.L_5 - .L_4)
	.align		4
.L_4:
        /*001c*/ 	.word	index@(_Z7multAllPfS_)
        /*0020*/ 	.word	0x00000000
.L_5:


//--------------------- .nv.compat                --------------------------
	.section	.nv.compat,"",@"SHT_CUDA_COMPAT_INFO"
	.align	4
        /*0000*/ 	.byte	0x02, 0x09, 0x00, 0x00, 0x02, 0x02, 0x01, 0x00, 0x02, 0x05, 0x05, 0x00, 0x03, 0x07, 0x01, 0x01
        /*0010*/ 	.byte	0x02, 0x03, 0x00, 0x00, 0x02, 0x06, 0x01, 0x00, 0x04, 0x0b, 0x08, 0x00, 0x09, 0x00, 0x00, 0x00
        /*0020*/ 	.byte	0x00, 0x00, 0x00, 0x00


//--------------------- .nv.info._Z7multAllPfS_   --------------------------
	.section	.nv.info._Z7multAllPfS_,"",@"SHT_CUDA_INFO"
	.sectionflags	@""
	.align	4


	//----- nvinfo : EIATTR_CUDA_API_VERSION
	.align		4
        /*0000*/ 	.byte	0x04, 0x37
        /*0002*/ 	.short	(.L_7 - .L_6)
.L_6:
        /*0004*/ 	.word	0x00000082


	//----- nvinfo : EIATTR_KPARAM_INFO
	.align		4
.L_7:
        /*0008*/ 	.byte	0x04, 0x17
        /*000a*/ 	.short	(.L_9 - .L_8)
.L_8:
        /*000c*/ 	.word	0x00000000
        /*0010*/ 	.short	0x0001
        /*0012*/ 	.short	0x0008
        /*0014*/ 	.byte	0x00, 0xf5, 0x21, 0x00


	//----- nvinfo : EIATTR_KPARAM_INFO
	.align		4
.L_9:
        /*0018*/ 	.byte	0x04, 0x17
        /*001a*/ 	.short	(.L_11 - .L_10)
.L_10:
        /*001c*/ 	.word	0x00000000
        /*0020*/ 	.short	0x0000
        /*0022*/ 	.short	0x0000
        /*0024*/ 	.byte	0x00, 0xf5, 0x21, 0x00


	//----- nvinfo : EIATTR_SPARSE_MMA_MASK
	.align		4
.L_11:
        /*0028*/ 	.byte	0x03, 0x50
        /*002a*/ 	.short	0x0000


	//----- nvinfo : EIATTR_MAXREG_COUNT
	.align		4
        /*002c*/ 	.byte	0x03, 0x1b
        /*002e*/ 	.short	0x00ff


	//----- nvinfo : EIATTR_EXTERNS
	.align		4
        /*0030*/ 	.byte	0x04, 0x0f
        /*0032*/ 	.short	(.L_13 - .L_12)


	//   ....[0]....
	.align		4
.L_12:
        /*0034*/ 	.word	index@(malloc)


	//   ....[1]....
	.align		4
        /*0038*/ 	.word	index@(free)


	//----- nvinfo : EIATTR_MERCURY_ISA_VERSION
	.align		4
.L_13:
        /*003c*/ 	.byte	0x03, 0x5f
        /*003e*/ 	.short	0x0101


	//----- nvinfo : EIATTR_VRC_CTA_INIT_COUNT
	.align		4
        /*0040*/ 	.byte	0x02, 0x4a
	.zero		1
	.zero		1


	//----- nvinfo : EIATTR_SYSCALL_OFFSETS
	.align		4
        /*0044*/ 	.byte	0x04, 0x46
        /*0046*/ 	.short	(.L_15 - .L_14)


	//   ....[0]....
.L_14:
        /*0048*/ 	.word	0x00000110


	//   ....[1]....
        /*004c*/ 	.word	0x000005d0


	//----- nvinfo : EIATTR_EXIT_INSTR_OFFSETS
	.align		4
.L_15:
        /*0050*/ 	.byte	0x04, 0x1c
        /*0052*/ 	.short	(.L_17 - .L_16)


	//   ....[0]....
.L_16:
        /*0054*/ 	.word	0x00000060


	//   ....[1]....
        /*0058*/ 	.word	0x00000610


	//----- nvinfo : EIATTR_CRS_STACK_SIZE
	.align		4
.L_17:
        /*005c*/ 	.byte	0x04, 0x1e
        /*005e*/ 	.short	(.L_19 - .L_18)
.L_18:
        /*0060*/ 	.word	0x00000000


	//----- nvinfo : EIATTR_CBANK_PARAM_SIZE
	.align		4
.L_19:
        /*0064*/ 	.byte	0x03, 0x19
        /*0066*/ 	.short	0x0010


	//----- nvinfo : EIATTR_PARAM_CBANK
	.align		4
        /*0068*/ 	.byte	0x04, 0x0a
        /*006a*/ 	.short	(.L_21 - .L_20)
	.align		4
.L_20:
        /*006c*/ 	.word	index@(.nv.constant0._Z7multAllPfS_)
        /*0070*/ 	.short	0x0380
        /*0072*/ 	.short	0x0010


	//----- nvinfo : EIATTR_SW_WAR
	.align		4
.L_21:
        /*0074*/ 	.byte	0x04, 0x36
        /*0076*/ 	.short	(.L_23 - .L_22)
.L_22:
        /*0078*/ 	.word	0x00000008
.L_23:


//--------------------- .nv.callgraph             --------------------------
	.section	.nv.callgraph,"",@"SHT_CUDA_CALLGRAPH"
	.align	4
	.sectionentsize	8
	.align		4
        /*0000*/ 	.word	0x00000000
	.align		4
        /*0004*/ 	.word	0xffffffff
	.align		4
        /*0008*/ 	.word	index@(_Z7multAllPfS_)
	.align		4
        /*000c*/ 	.word	index@(free)
	.align		4
        /*0010*/ 	.word	index@(_Z7multAllPfS_)
	.align		4
        /*0014*/ 	.word	index@(malloc)
	.align		4
        /*0018*/ 	.word	0x00000000
	.align		4
        /*001c*/ 	.word	0xfffffffe
	.align		4
        /*0020*/ 	.word	0x00000000
	.align		4
        /*0024*/ 	.word	0xfffffffd
	.align		4
        /*0028*/ 	.word	0x00000000
	.align		4
        /*002c*/ 	.word	0xfffffffc


//--------------------- .nv.constant4             --------------------------
	.section	.nv.constant4,"a",@progbits
	.align	8
	.align		8
.nv.constant4:
        /*0000*/ 	.dword	malloc
	.align		8
        /*0008*/ 	.dword	free


//--------------------- .text._Z7multAllPfS_      --------------------------
	.section	.text._Z7multAllPfS_,"ax",@progbits
	.align	128
        .global         _Z7multAllPfS_
        .type           _Z7multAllPfS_,@function
        .size           _Z7multAllPfS_,(.L_x_4 - _Z7multAllPfS_)
        .other          _Z7multAllPfS_,@"STO_CUDA_ENTRY STV_DEFAULT"
_Z7multAllPfS_:
.text._Z7multAllPfS_:
[----:B------:R-:W0:Y:S01]  /*0000*/  LDC R1, c[0x0][0x37c] ;  /* 0x0000df00ff017b82 */ /* 0x000e220000000800 */
[----:B------:R-:W1:Y:S07]  /*0010*/  S2R R23, SR_TID.X ;  /* 0x0000000000177919 */ /* 0x000e6e0000002100 */
[----:B------:R-:W1:Y:S08]  /*0020*/  S2UR UR4, SR_CTAID.X ;  /* 0x00000000000479c3 */ /* 0x000e700000002500 */
[----:B------:R-:W1:Y:S02]  /*0030*/  LDC R2, c[0x0][0x360] ;  /* 0x0000d800ff027b82 */ /* 0x000e640000000800 */
[----:B-1----:R-:W-:-:S05]  /*0040*/  IMAD R23, R2, UR4, R23 ;  /* 0x0000000402177c24 */ /* 0x002fca000f8e0217 */
[----:B------:R-:W-:-:S13]  /*0050*/  ISETP.GT.AND P0, PT, R23, 0xfffff, PT ;  /* 0x000fffff1700780c */ /* 0x000fda0003f04270 */
[----:B0-----:R-:W-:Y:S05]  /*0060*/  @P0 EXIT ;  /* 0x000000000000094d */ /* 0x001fea0003800000 */
[----:B------:R-:W0:Y:S01]  /*0070*/  LDC.64 R18, c[0x0][0x380] ;  /* 0x0000e000ff127b82 */ /* 0x000e220000000a00 */
[----:B------:R-:W1:Y:S01]  /*0080*/  LDCU UR4, c[0x0][0x370] ;  /* 0x00006e00ff0477ac */ /* 0x000e620008000800 */
[----:B------:R-:W2:Y:S06]  /*0090*/  LDCU.64 UR36, c[0x0][0x358] ;  /* 0x00006b00ff2477ac */ /* 0x000eac0008000a00 */
[----:B------:R-:W3:Y:S01]  /*00a0*/  LDC.64 R16, c[0x0][0x388] ;  /* 0x0000e200ff107b82 */ /* 0x000ee20000000a00 */
[----:B-1----:R-:W-:-:S07]  /*00b0*/  IMAD R2, R2, UR4, RZ ;  /* 0x0000000402027c24 */ /* 0x002fce000f8e02ff */
.L_x_2:
[----:B------:R-:W-:Y:S01]  /*00c0*/  MOV R0, 0x0 ;  /* 0x0000000000007802 */ /* 0x000fe20000000f00 */
[----:B------:R-:W-:Y:S01]  /*00d0*/  HFMA2 R4, -RZ, RZ, 0, 9.5367431640625e-07 ;  /* 0x00000010ff047431 */ /* 0x000fe200000001ff */
[----:B------:R-:W-:Y:S02]  /*00e0*/  MOV R5, RZ ;  /* 0x000000ff00057202 */ /* 0x000fe40000000f00 */
[----:B------:R1:W4:Y:S05]  /*00f0*/  LDC.64 R6, c[0x4][R0] ;  /* 0x0100000000067b82 */ /* 0x00032a0000000a00 */
[----:B------:R-:W-:-:S07]  /*0100*/  LEPC R20, `(.L_x_0) ;  /* 0x000000001014794e */ /* 0x000fce0000000000 */
[----:B01234-:R-:W-:Y:S05]  /*0110*/  CALL.ABS.NOINC R6 ;  /* 0x0000000006007343 */ /* 0x01ffea0003c00000 */
.L_x_0:
[C---:B------:R-:W-:Y:S01]  /*0120*/  SHF.L.U32 R9, R23.reuse, 0x2, RZ ;  /* 0x0000000217097819 */ /* 0x040fe200000006ff */
[----:B------:R-:W-:Y:S01]  /*0130*/  ST.E desc[UR36][R4.64], RZ ;  /* 0x000000ff04007985 */ /* 0x000fe2000c101924 */
[----:B------:R-:W-:-:S03]  /*0140*/  SHF.L.U32 R11, R23, 0x4, RZ ;  /* 0x00000004170b7819 */ /* 0x000fc600000006ff */
[----:B------:R-:W-:Y:S01]  /*0150*/  IMAD.WIDE R8, R9, 0x4, R18 ;  /* 0x0000000409087825 */ /* 0x000fe200078e0212 */
[----:B------:R-:W-:Y:S03]  /*0160*/  ST.E desc[UR36][R4.64+0x4], RZ ;  /* 0x000004ff04007985 */ /* 0x000fe6000c101924 */
[----:B------:R-:W-:Y:S01]  /*0170*/  IMAD.WIDE R10, R11, 0x4, R16 ;  /* 0x000000040b0a7825 */ /* 0x000fe200078e0210 */
[----:B------:R-:W-:Y:S04]  /*0180*/  ST.E desc[UR36][R4.64+0x8], RZ ;  /* 0x000008ff04007985 */ /* 0x000fe8000c101924 */
[----:B------:R-:W-:Y:S04]  /*0190*/  ST.E desc[UR36][R4.64+0xc], RZ ;  /* 0x00000cff04007985 */ /* 0x000fe8000c101924 */
[----:B------:R-:W2:Y:S04]  /*01a0*/  LDG.E R0, desc[UR36][R8.64] ;  /* 0x0000002408007981 */ /* 0x000ea8000c1e1900 */
[----:B------:R-:W2:Y:S02]  /*01b0*/  LDG.E R3, desc[UR36][R10.64] ;  /* 0x000000240a037981 */ /* 0x000ea4000c1e1900 */
[----:B--2---:R-:W-:-:S05]  /*01c0*/  FFMA R3, R0, R3, RZ ;  /* 0x0000000300037223 */ /* 0x004fca00000000ff */
[----:B------:R0:W-:Y:S04]  /*01d0*/  ST.E desc[UR36][R4.64], R3 ;  /* 0x0000000304007985 */ /* 0x0001e8000c101924 */
[----:B------:R-:W2:Y:S04]  /*01e0*/  LDG.E R0, desc[UR36][R8.64+0x4] ;  /* 0x0000042408007981 */ /* 0x000ea8000c1e1900 */
[----:B------:R-:W2:Y:S02]  /*01f0*/  LDG.E R6, desc[UR36][R10.64+0x10] ;  /* 0x000010240a067981 */ /* 0x000ea4000c1e1900 */
[----:B--2---:R-:W-:-:S05]  /*0200*/  FFMA R7, R0, R6, R3 ;  /* 0x0000000600077223 */ /* 0x004fca0000000003 */
[----:B------:R1:W-:Y:S04]  /*0210*/  ST.E desc[UR36][R4.64], R7 ;  /* 0x0000000704007985 */ /* 0x0003e8000c101924 */
[----:B------:R-:W2:Y:S04]  /*0220*/  LDG.E R0, desc[UR36][R8.64+0x8] ;  /* 0x0000082408007981 */ /* 0x000ea8000c1e1900 */
[----:B------:R-:W2:Y:S02]  /*0230*/  LDG.E R6, desc[UR36][R10.64+0x20] ;  /* 0x000020240a067981 */ /* 0x000ea4000c1e1900 */
[----:B--2---:R-:W-:-:S05]  /*0240*/  FFMA R13, R0, R6, R7 ;  /* 0x00000006000d7223 */ /* 0x004fca0000000007 */
[----:B------:R-:W-:Y:S04]  /*0250*/  ST.E desc[UR36][R4.64], R13 ;  /* 0x0000000d04007985 */ /* 0x000fe8000c101924 */
[----:B------:R-:W0:Y:S04]  /*0260*/  LDG.E R0, desc[UR36][R8.64+0xc] ;  /* 0x00000c2408007981 */ /* 0x000e28000c1e1900 */
[----:B------:R-:W0:Y:S02]  /*0270*/  LDG.E R6, desc[UR36][R10.64+0x30] ;  /* 0x000030240a067981 */ /* 0x000e24000c1e1900 */
[----:B0-----:R-:W-:-:S05]  /*0280*/  FFMA R3, R0, R6, R13 ;  /* 0x0000000600037223 */ /* 0x001fca000000000d */
[----:B------:R0:W-:Y:S04]  /*0290*/  ST.E desc[UR36][R4.64], R3 ;  /* 0x0000000304007985 */ /* 0x0001e8000c101924 */
[----:B------:R-:W2:Y:S04]  /*02a0*/  LDG.E R0, desc[UR36][R8.64] ;  /* 0x0000002408007981 */ /* 0x000ea8000c1e1900 */
[----:B------:R-:W2:Y:S02]  /*02b0*/  LDG.E R15, desc[UR36][R10.64+0x4] ;  /* 0x000004240a0f7981 */ /* 0x000ea4000c1e1900 */
[----:B--2---:R-:W-:-:S05]  /*02c0*/  FFMA R15, R0, R15, RZ ;  /* 0x0000000f000f7223 */ /* 0x004fca00000000ff */
[----:B------:R2:W-:Y:S04]  /*02d0*/  ST.E desc[UR36][R4.64+0x4], R15 ;  /* 0x0000040f04007985 */ /* 0x0005e8000c101924 */
[----:B------:R-:W1:Y:S04]  /*02e0*/  LDG.E R0, desc[UR36][R8.64+0x4] ;  /* 0x0000042408007981 */ /* 0x000e68000c1e1900 */
[----:B------:R-:W1:Y:S02]  /*02f0*/  LDG.E R6, desc[UR36][R10.64+0x14] ;  /* 0x000014240a067981 */ /* 0x000e64000c1e1900 */
[----:B-1----:R-:W-:-:S05]  /*0300*/  FFMA R7, R0, R6, R15 ;  /* 0x0000000600077223 */ /* 0x002fca000000000f */
[----:B------:R-:W-:Y:S04]  /*0310*/  ST.E desc[UR36][R4.64+0x4], R7 ;  /* 0x0000040704007985 */ /* 0x000fe8000c101924 */
[----:B------:R-:W0:Y:S04]  /*0320*/  LDG.E R0, desc[UR36][R8.64+0x8] ;  /* 0x0000082408007981 */ /* 0x000e28000c1e1900 */
[----:B------:R-:W0:Y:S02]  /*0330*/  LDG.E R6, desc[UR36][R10.64+0x24] ;  /* 0x000024240a067981 */ /* 0x000e24000c1e1900 */
[----:B0-----:R-:W-:-:S05]  /*0340*/  FFMA R3, R0, R6, R7 ;  /* 0x0000000600037223 */ /* 0x001fca0000000007 */
[----:B------:R0:W-:Y:S04]  /*0350*/  ST.E desc[UR36][R4.64+0x4], R3 ;  /* 0x0000040304007985 */ /* 0x0001e8000c101924 */
[----:B------:R-:W3:Y:S04]  /*0360*/  LDG.E R0, desc[UR36][R8.64+0xc] ;  /* 0x00000c2408007981 */ /* 0x000ee8000c1e1900 */
[----:B------:R-:W3:Y:S02]  /*0370*/  LDG.E R6, desc[UR36][R10.64+0x34] ;  /* 0x000034240a067981 */ /* 0x000ee4000c1e1900 */
[----:B---3--:R-:W-:-:S05]  /*0380*/  FFMA R13, R0, R6, R3 ;  /* 0x00000006000d7223 */ /* 0x008fca0000000003 */
[----:B------:R1:W-:Y:S04]  /*0390*/  ST.E desc[UR36][R4.64+0x4], R13 ;  /* 0x0000040d04007985 */ /* 0x0003e8000c101924 */
[----:B------:R-:W3:Y:S04]  /*03a0*/  LDG.E R0, desc[UR36][R8.64] ;  /* 0x0000002408007981 */ /* 0x000ee8000c1e1900 */
[----:B--2---:R-:W3:Y:S02]  /*03b0*/  LDG.E R15, desc[UR36][R10.64+0x8] ;  /* 0x000008240a0f7981 */ /* 0x004ee4000c1e1900 */
[----:B---3--:R-:W-:-:S05]  /*03c0*/  FFMA R15, R0, R15, RZ ;  /* 0x0000000f000f7223 */ /* 0x008fca00000000ff */
[----:B------:R2:W-:Y:S04]  /*03d0*/  ST.E desc[UR36][R4.64+0x8], R15 ;  /* 0x0000080f04007985 */ /* 0x0005e8000c101924 */
[----:B------:R-:W0:Y:S04]  /*03e0*/  LDG.E R0, desc[UR36][R8.64+0x4] ;  /* 0x0000042408007981 */ /* 0x000e28000c1e1900 */
[----:B------:R-:W0:Y:S02]  /*03f0*/  LDG.E R6, desc[UR36][R10.64+0x18] ;  /* 0x000018240a067981 */ /* 0x000e24000c1e1900 */
[----:B0-----:R-:W-:-:S05]  /*0400*/  FFMA R3, R0, R6, R15 ;  /* 0x0000000600037223 */ /* 0x001fca000000000f */
[----:B------:R0:W-:Y:S04]  /*0410*/  ST.E desc[UR36][R4.64+0x8], R3 ;  /* 0x0000080304007985 */ /* 0x0001e8000c101924 */
[----:B------:R-:W3:Y:S04]  /*0420*/  LDG.E R0, desc[UR36][R8.64+0x8] ;  /* 0x0000082408007981 */ /* 0x000ee8000c1e1900 */
[----:B------:R-:W3:Y:S02]  /*0430*/  LDG.E R6, desc[UR36][R10.64+0x28] ;  /* 0x000028240a067981 */ /* 0x000ee4000c1e1900 */
[----:B---3--:R-:W-:-:S05]  /*0440*/  FFMA R7, R0, R6, R3 ;  /* 0x0000000600077223 */ /* 0x008fca0000000003 */
[----:B------:R-:W-:Y:S04]  /*0450*/  ST.E desc[UR36][R4.64+0x8], R7 ;  /* 0x0000080704007985 */ /* 0x000fe8000c101924 */
[----:B------:R-:W1:Y:S04]  /*0460*/  LDG.E R0, desc[UR36][R8.64+0xc] ;  /* 0x00000c2408007981 */ /* 0x000e68000c1e1900 */
[----:B------:R-:W1:Y:S02]  /*0470*/  LDG.E R6, desc[UR36][R10.64+0x38] ;  /* 0x000038240a067981 */ /* 0x000e64000c1e1900 */
[----:B-1----:R-:W-:-:S05]  /*0480*/  FFMA R13, R0, R6, R7 ;  /* 0x00000006000d7223 */ /* 0x002fca0000000007 */
[----:B------:R1:W-:Y:S04]  /*0490*/  ST.E desc[UR36][R4.64+0x8], R13 ;  /* 0x0000080d04007985 */ /* 0x0003e8000c101924 */
[----:B------:R-:W3:Y:S04]  /*04a0*/  LDG.E R0, desc[UR36][R8.64] ;  /* 0x0000002408007981 */ /* 0x000ee8000c1e1900 */
[----:B--2---:R-:W3:Y:S02]  /*04b0*/  LDG.E R15, desc[UR36][R10.64+0xc] ;  /* 0x00000c240a0f7981 */ /* 0x004ee4000c1e1900 */
[----:B---3--:R-:W-:-:S05]  /*04c0*/  FFMA R15, R0, R15, RZ ;  /* 0x0000000f000f7223 */ /* 0x008fca00000000ff */
[----:B------:R2:W-:Y:S04]  /*04d0*/  ST.E desc[UR36][R4.64+0xc], R15 ;  /* 0x00000c0f04007985 */ /* 0x0005e8000c101924 */
[----:B------:R-:W3:Y:S04]  /*04e0*/  LDG.E R0, desc[UR36][R8.64+0x4] ;  /* 0x0000042408007981 */ /* 0x000ee8000c1e1900 */
[----:B0-----:R-:W3:Y:S02]  /*04f0*/  LDG.E R3, desc[UR36][R10.64+0x1c] ;  /* 0x00001c240a037981 */ /* 0x001ee4000c1e1900 */
[----:B---3--:R-:W-:-:S05]  /*0500*/  FFMA R3, R0, R3, R15 ;  /* 0x0000000300037223 */ /* 0x008fca000000000f */
[----:B------:R0:W-:Y:S04]  /*0510*/  ST.E desc[UR36][R4.64+0xc], R3 ;  /* 0x00000c0304007985 */ /* 0x0001e8000c101924 */
[----:B------:R-:W1:Y:S04]  /*0520*/  LDG.E R0, desc[UR36][R8.64+0x8] ;  /* 0x0000082408007981 */ /* 0x000e68000c1e1900 */
[----:B------:R-:W1:Y:S02]  /*0530*/  LDG.E R6, desc[UR36][R10.64+0x2c] ;  /* 0x00002c240a067981 */ /* 0x000e64000c1e1900 */
[----:B-1----:R-:W-:-:S05]  /*0540*/  FFMA R13, R0, R6, R3 ;  /* 0x00000006000d7223 */ /* 0x002fca0000000003 */
[----:B------:R0:W-:Y:S04]  /*0550*/  ST.E desc[UR36][R4.64+0xc], R13 ;  /* 0x00000c0d04007985 */ /* 0x0001e8000c101924 */
[----:B------:R-:W2:Y:S04]  /*0560*/  LDG.E R0, desc[UR36][R8.64+0xc] ;  /* 0x00000c2408007981 */ /* 0x000ea8000c1e1900 */
[----:B------:R-:W2:Y:S01]  /*0570*/  LDG.E R6, desc[UR36][R10.64+0x3c] ;  /* 0x00003c240a067981 */ /* 0x000ea2000c1e1900 */
[----:B------:R-:W-:Y:S01]  /*0580*/  MOV R7, 0x8 ;  /* 0x0000000800077802 */ /* 0x000fe20000000f00 */
[----:B--2---:R-:W-:-:S05]  /*0590*/  FFMA R15, R0, R6, R13 ;  /* 0x00000006000f7223 */ /* 0x004fca000000000d */
[----:B------:R-:W1:Y:S01]  /*05a0*/  LDC.64 R6, c[0x4][R7] ;  /* 0x0100000007067b82 */ /* 0x000e620000000a00 */
[----:B------:R0:W-:Y:S02]  /*05b0*/  ST.E desc[UR36][R4.64+0xc], R15 ;  /* 0x00000c0f04007985 */ /* 0x0001e4000c101924 */
[----:B------:R-:W-:-:S07]  /*05c0*/  LEPC R20, `(.L_x_1) ;  /* 0x000000001014794e */ /* 0x000fce0000000000 */
[----:B01----:R-:W-:Y:S05]  /*05d0*/  CALL.ABS.NOINC R6 ;  /* 0x0000000006007343 */ /* 0x003fea0003c00000 */
.L_x_1:
[----:B------:R-:W-:-:S04]  /*05e0*/  IADD3 R23, PT, PT, R2, R23, RZ ;  /* 0x0000001702177210 */ /* 0x000fc80007ffe0ff */
[----:B------:R-:W-:-:S13]  /*05f0*/  ISETP.GE.AND P0, PT, R23, 0x100000, PT ;  /* 0x001000001700780c */ /* 0x000fda0003f06270 */
[----:B------:R-:W-:Y:S05]  /*0600*/  @!P0 BRA `(.L_x_2) ;  /* 0xfffffff800ac8947 */ /* 0x000fea000383ffff */
[----:B------:R-:W-:Y:S05]  /*0610*/  EXIT ;  /* 0x000000000000794d */ /* 0x000fea0003800000 */
.L_x_3:
[----:B------:R-:W-:-:S00]  /*0620*/  BRA `(.L_x_3) ;  /* 0xfffffffc00fc7947 */ /* 0x000fc0000383ffff */
[----:B------:R-:W-:-:S00]  /*0630*/  NOP ;  /* 0x0000000000007918 */ /* 0x000fc00000000000 */
        /* <DEDUP_REMOVED lines=12> */
.L_x_4:


//--------------------- .nv.shared.reserved.0     --------------------------
	.section	.nv.shared.reserved.0,"aw",@nobits
	.weak		__nv_reservedSMEM_offset_0_alias
	.size		__nv_reservedSMEM_offset_0_alias, 0, 64
	.other		__nv_reservedSMEM_offset_0_alias,@"STO_CUDA_RESERVED_SHARED STV_DEFAULT"
__nv_reservedSMEM_offset_0_alias:
	.zero		0
	.zero		64


//--------------------- .nv.constant0._Z7multAllPfS_ --------------------------
	.section	.nv.constant0._Z7multAllPfS_,"a",@progbits
	.sectionflags	@""
	.align	4
.nv.constant0._Z7multAllPfS_:
	.zero		912


//--------------------- SYMBOLS --------------------------

	.type		.nv.reservedSmem.offset0,@object
	.size		.nv.reservedSmem.offset0,0x4
	.type		malloc,@function
	.type		free,@function
